	.headerflags	@"EF_CUDA_TEXMODE_UNIFIED EF_CUDA_64BIT_ADDRESS EF_CUDA_ACCELERATORS EF_CUDA_SM90 EF_CUDA_VIRTUAL_SM(EF_CUDA_SM90)"
	.elftype	@"ET_EXEC"


//--------------------- .nv.info                  --------------------------
	.section	.nv.info,"",@"SHT_CUDA_INFO"
	.align	4


	//----- nvinfo : EIATTR_REGCOUNT
	.align		4
        /*0000*/ 	.byte	0x04, 0x2f
        /*0002*/ 	.short	(.L_3 - .L_2)
	.align		4
.L_2:
        /*0004*/ 	.word	index@(triton_poi_fused__native_batch_norm_legit_no_training_add_convolution_leaky_relu_13)
        /*0008*/ 	.word	0x00000018


	//----- nvinfo : EIATTR_MIN_STACK_SIZE
	.align		4
.L_3:
        /*000c*/ 	.byte	0x04, 0x12
        /*000e*/ 	.short	(.L_5 - .L_4)
	.align		4
.L_4:
        /*0010*/ 	.word	index@(triton_poi_fused__native_batch_norm_legit_no_training_add_convolution_leaky_relu_13)
        /*0014*/ 	.word	0x00000000


	//----- nvinfo : EIATTR_FRAME_SIZE
	.align		4
.L_5:
        /*0018*/ 	.byte	0x04, 0x11
        /*001a*/ 	.short	(.L_7 - .L_6)
	.align		4
.L_6:
        /*001c*/ 	.word	index@(triton_poi_fused__native_batch_norm_legit_no_training_add_convolution_leaky_relu_13)
        /*0020*/ 	.word	0x00000000


	//----- nvinfo : EIATTR_MIN_STACK_SIZE
	.align		4
.L_7:
        /*0024*/ 	.byte	0x04, 0x12
        /*0026*/ 	.short	(.L_9 - .L_8)
	.align		4
.L_8:
        /*0028*/ 	.word	index@(triton_poi_fused__native_batch_norm_legit_no_training_add_convolution_leaky_relu_13)
        /*002c*/ 	.word	0x00000000
.L_9:


//--------------------- .nv.info.triton_poi_fused__native_batch_norm_legit_no_training_add_convolution_leaky_relu_13 --------------------------
	.section	.nv.info.triton_poi_fused__native_batch_norm_legit_no_training_add_convolution_leaky_relu_13,"",@"SHT_CUDA_INFO"
	.sectionflags	@""
	.align	4


	//----- nvinfo : EIATTR_CUDA_API_VERSION
	.align		4
        /*0000*/ 	.byte	0x04, 0x37
        /*0002*/ 	.short	(.L_11 - .L_10)
.L_10:
        /*0004*/ 	.word	0x0000007c


	//----- nvinfo : EIATTR_KPARAM_INFO
	.align		4
.L_11:
        /*0008*/ 	.byte	0x04, 0x17
        /*000a*/ 	.short	(.L_13 - .L_12)
.L_12:
        /*000c*/ 	.word	0x00000000
        /*0010*/ 	.short	0x0009
        /*0012*/ 	.short	0x0048
        /*0014*/ 	.byte	0x00, 0xf0, 0x11, 0x00


	//----- nvinfo : EIATTR_KPARAM_INFO
	.align		4
.L_13:
        /*0018*/ 	.byte	0x04, 0x17
        /*001a*/ 	.short	(.L_15 - .L_14)
.L_14:
        /*001c*/ 	.word	0x00000000
        /*0020*/ 	.short	0x0008
        /*0022*/ 	.short	0x0040
        /*0024*/ 	.byte	0x00, 0xf4, 0x21, 0x00


	//----- nvinfo : EIATTR_KPARAM_INFO
	.align		4
.L_15:
        /*0028*/ 	.byte	0x04, 0x17
        /*002a*/ 	.short	(.L_17 - .L_16)
.L_16:
        /*002c*/ 	.word	0x00000000
        /*0030*/ 	.short	0x0007
        /*0032*/ 	.short	0x0038
        /*0034*/ 	.byte	0x00, 0xf4, 0x21, 0x00


	//----- nvinfo : EIATTR_KPARAM_INFO
	.align		4
.L_17:
        /*0038*/ 	.byte	0x04, 0x17
        /*003a*/ 	.short	(.L_19 - .L_18)
.L_18:
        /*003c*/ 	.word	0x00000000
        /*0040*/ 	.short	0x0006
        /*0042*/ 	.short	0x0030
        /*0044*/ 	.byte	0x00, 0xf4, 0x21, 0x00


	//----- nvinfo : EIATTR_KPARAM_INFO
	.align		4
.L_19:
        /*0048*/ 	.byte	0x04, 0x17
        /*004a*/ 	.short	(.L_21 - .L_20)
.L_20:
        /*004c*/ 	.word	0x00000000
        /*0050*/ 	.short	0x0005
        /*0052*/ 	.short	0x0028
        /*0054*/ 	.byte	0x00, 0xf4, 0x21, 0x00


	//----- nvinfo : EIATTR_KPARAM_INFO
	.align		4
.L_21:
        /*0058*/ 	.byte	0x04, 0x17
        /*005a*/ 	.short	(.L_23 - .L_22)
.L_22:
        /*005c*/ 	.word	0x00000000
        /*0060*/ 	.short	0x0004
        /*0062*/ 	.short	0x0020
        /*0064*/ 	.byte	0x00, 0xf4, 0x21, 0x00


	//----- nvinfo : EIATTR_KPARAM_INFO
	.align		4
.L_23:
        /*0068*/ 	.byte	0x04, 0x17
        /*006a*/ 	.short	(.L_25 - .L_24)
.L_24:
        /*006c*/ 	.word	0x00000000
        /*0070*/ 	.short	0x0003
        /*0072*/ 	.short	0x0018
        /*0074*/ 	.byte	0x00, 0xf4, 0x21, 0x00


	//----- nvinfo : EIATTR_KPARAM_INFO
	.align		4
.L_25:
        /*0078*/ 	.byte	0x04, 0x17
        /*007a*/ 	.short	(.L_27 - .L_26)
.L_26:
        /*007c*/ 	.word	0x00000000
        /*0080*/ 	.short	0x0002
        /*0082*/ 	.short	0x0010
        /*0084*/ 	.byte	0x00, 0xf4, 0x21, 0x00


	//----- nvinfo : EIATTR_KPARAM_INFO
	.align		4
.L_27:
        /*0088*/ 	.byte	0x04, 0x17
        /*008a*/ 	.short	(.L_29 - .L_28)
.L_28:
        /*008c*/ 	.word	0x00000000
        /*0090*/ 	.short	0x0001
        /*0092*/ 	.short	0x0008
        /*0094*/ 	.byte	0x00, 0xf4, 0x21, 0x00


	//----- nvinfo : EIATTR_KPARAM_INFO
	.align		4
.L_29:
        /*0098*/ 	.byte	0x04, 0x17
        /*009a*/ 	.short	(.L_31 - .L_30)
.L_30:
        /*009c*/ 	.word	0x00000000
        /*00a0*/ 	.short	0x0000
        /*00a2*/ 	.short	0x0000
        /*00a4*/ 	.byte	0x00, 0xf4, 0x21, 0x00


	//----- nvinfo : EIATTR_SPARSE_MMA_MASK
	.align		4
.L_31:
        /*00a8*/ 	.byte	0x03, 0x50
        /*00aa*/ 	.short	0x0000


	//----- nvinfo : EIATTR_MAXREG_COUNT
	.align		4
        /*00ac*/ 	.byte	0x03, 0x1b
        /*00ae*/ 	.short	0x00ff


	//----- nvinfo : EIATTR_EXIT_INSTR_OFFSETS
	.align		4
        /*00b0*/ 	.byte	0x04, 0x1c
        /*00b2*/ 	.short	(.L_33 - .L_32)


	//   ....[0]....
.L_32:
        /*00b4*/ 	.word	0x000004f0


	//----- nvinfo : EIATTR_REQNTID
	.align		4
.L_33:
        /*00b8*/ 	.byte	0x04, 0x10
        /*00ba*/ 	.short	(.L_35 - .L_34)
.L_34:
        /*00bc*/ 	.word	0x00000100
        /*00c0*/ 	.word	0x00000001
        /*00c4*/ 	.word	0x00000001


	//----- nvinfo : EIATTR_CBANK_PARAM_SIZE
	.align		4
.L_35:
        /*00c8*/ 	.byte	0x03, 0x19
        /*00ca*/ 	.short	0x004c


	//----- nvinfo : EIATTR_PARAM_CBANK
	.align		4
        /*00cc*/ 	.byte	0x04, 0x0a
        /*00ce*/ 	.short	(.L_37 - .L_36)
	.align		4
.L_36:
        /*00d0*/ 	.word	index@(.nv.constant0.triton_poi_fused__native_batch_norm_legit_no_training_add_convolution_leaky_relu_13)
        /*00d4*/ 	.short	0x0210
        /*00d6*/ 	.short	0x004c


	//----- nvinfo : EIATTR_SW_WAR
	.align		4
.L_37:
        /*00d8*/ 	.byte	0x04, 0x36
        /*00da*/ 	.short	(.L_39 - .L_38)
.L_38:
        /*00dc*/ 	.word	0x00000008
.L_39:


//--------------------- .nv.callgraph             --------------------------
	.section	.nv.callgraph,"",@"SHT_CUDA_CALLGRAPH"
	.align	4
	.sectionentsize	8
	.align		4
        /*0000*/ 	.word	0x00000000
	.align		4
        /*0004*/ 	.word	0xffffffff
	.align		4
        /*0008*/ 	.word	0x00000000
	.align		4
        /*000c*/ 	.word	0xfffffffe
	.align		4
        /*0010*/ 	.word	0x00000000
	.align		4
        /*0014*/ 	.word	0xfffffffd
	.align		4
        /*0018*/ 	.word	0x00000000
	.align		4
        /*001c*/ 	.word	0xfffffffc


//--------------------- .nv.constant4             --------------------------
	.section	.nv.constant4,"a",@progbits
	.align	8
	.align		8
.nv.constant4:
        /*0000*/ 	.dword	_$_str
	.align		8
        /*0008*/ 	.dword	_$_str_$_2


//--------------------- .text.triton_poi_fused__native_batch_norm_legit_no_training_add_convolution_leaky_relu_13 --------------------------
	.section	.text.triton_poi_fused__native_batch_norm_legit_no_training_add_convolution_leaky_relu_13,"ax",@progbits
	.align	128
        .global         triton_poi_fused__native_batch_norm_legit_no_training_add_convolution_leaky_relu_13
        .type           triton_poi_fused__native_batch_norm_legit_no_training_add_convolution_leaky_relu_13,@function
        .size           triton_poi_fused__native_batch_norm_legit_no_training_add_convolution_leaky_relu_13,(.L_x_1 - triton_poi_fused__native_batch_norm_legit_no_training_add_convolution_leaky_relu_13)
        .other          triton_poi_fused__native_batch_norm_legit_no_training_add_convolution_leaky_relu_13,@"STO_CUDA_ENTRY STV_DEFAULT"
triton_poi_fused__native_batch_norm_legit_no_training_add_convolution_leaky_relu_13:
.text.triton_poi_fused__native_batch_norm_legit_no_training_add_convolution_leaky_relu_13:
[----:B------:R-:W-:Y:S01]  /*0000*/  LDC R1, c[0x0][0x28] ;  /* 0x00000a00ff017b82 */ /* 0x000fe20000000800 */
[----:B------:R-:W1:Y:S07]  /*0010*/  S2R R0, SR_TID.X ;  /* 0x0000000000007919 */ /* 0x000e6e0000002100 */
[----:B------:R-:W2:Y:S01]  /*0020*/  LDC.64 R6, c[0x0][0x230] ;  /* 0x00008c00ff067b82 */ /* 0x000ea20000000a00 */
[----:B------:R-:W-:Y:S01]  /*0030*/  ULDC.64 UR4, c[0x0][0x208] ;  /* 0x0000820000047ab9 */ /* 0x000fe20000000a00 */
[----:B------:R-:W-:Y:S01]  /*0040*/  ULDC.64 UR6, c[0x0][0x250] ;  /* 0x0000940000067ab9 */ /* 0x000fe20000000a00 */
[----:B------:R-:W3:Y:S05]  /*0050*/  S2R R5, SR_CTAID.X ;  /* 0x0000000000057919 */ /* 0x000eea0000002500 */
[----:B------:R-:W4:Y:S08]  /*0060*/  LDC.64 R10, c[0x0][0x220] ;  /* 0x00008800ff0a7b82 */ /* 0x000f300000000a00 */
[----:B------:R-:W5:Y:S08]  /*0070*/  LDC.64 R18, c[0x0][0x238] ;  /* 0x00008e00ff127b82 */ /* 0x000f700000000a00 */
[----:B------:R-:W5:Y:S01]  /*0080*/  LDC.64 R16, c[0x0][0x240] ;  /* 0x00009000ff107b82 */ /* 0x000f620000000a00 */
[----:B-1----:R-:W-:-:S07]  /*0090*/  SHF.L.U32 R0, R0, 0x1, RZ ;  /* 0x0000000100007819 */ /* 0x002fce00000006ff */
[----:B------:R-:W1:Y:S01]  /*00a0*/  LDC.64 R12, c[0x0][0x248] ;  /* 0x00009200ff0c7b82 */ /* 0x000e620000000a00 */
[----:B---3--:R-:W-:Y:S02]  /*00b0*/  SHF.R.S32.HI R3, RZ, 0x16, R5 ;  /* 0x00000016ff037819 */ /* 0x008fe40000011405 */
[----:B------:R-:W-:Y:S02]  /*00c0*/  LOP3.LUT R0, R0, 0x1fe, RZ, 0xc0, !PT ;  /* 0x000001fe00007812 */ /* 0x000fe400078ec0ff */
[----:B------:R-:W-:Y:S02]  /*00d0*/  SGXT R3, R3, 0x1 ;  /* 0x000000010303781a */ /* 0x000fe40000000200 */
[----:B------:R-:W-:Y:S02]  /*00e0*/  LEA R0, R5, R0, 0x9 ;  /* 0x0000000005007211 */ /* 0x000fe400078e48ff */
[----:B------:R-:W3:Y:S02]  /*00f0*/  LDC.64 R4, c[0x0][0x228] ;  /* 0x00008a00ff047b82 */ /* 0x000ee40000000a00 */
[----:B------:R-:W-:-:S04]  /*0100*/  LEA.HI R3, R3, R0, RZ, 0x7 ;  /* 0x0000000003037211 */ /* 0x000fc800078f38ff */
[----:B------:R-:W-:-:S04]  /*0110*/  LOP3.LUT R3, R3, 0xffffff80, RZ, 0xc0, !PT ;  /* 0xffffff8003037812 */ /* 0x000fc800078ec0ff */
[----:B------:R-:W-:Y:S02]  /*0120*/  IADD3 R14, R0, -R3, RZ ;  /* 0x80000003000e7210 */ /* 0x000fe40007ffe0ff */
[----:B------:R-:W1:Y:S03]  /*0130*/  LDC.64 R2, c[0x0][0x210] ;  /* 0x00008400ff027b82 */ /* 0x000e660000000a00 */
[----:B--2---:R-:W-:-:S06]  /*0140*/  IMAD.WIDE R6, R14, 0x4, R6 ;  /* 0x000000040e067825 */ /* 0x004fcc00078e0206 */
[----:B------:R-:W2:Y:S01]  /*0150*/  LDG.E.EL.64 R6, desc[UR4][R6.64] ;  /* 0x0000000406067981 */ /* 0x000ea2000c2e1b00 */
[----:B----4-:R-:W-:-:S04]  /*0160*/  IMAD.WIDE R10, R14, 0x4, R10 ;  /* 0x000000040e0a7825 */ /* 0x010fc800078e020a */
[C---:B---3--:R-:W-:Y:S02]  /*0170*/  IMAD.WIDE R4, R14.reuse, 0x4, R4 ;  /* 0x000000040e047825 */ /* 0x048fe400078e0204 */
[----:B------:R-:W3:Y:S02]  /*0180*/  LDG.E.EL.64 R10, desc[UR4][R10.64] ;  /* 0x000000040a0a7981 */ /* 0x000ee4000c2e1b00 */
[----:B-----5:R-:W-:Y:S02]  /*0190*/  IMAD.WIDE R18, R14, 0x4, R18 ;  /* 0x000000040e127825 */ /* 0x020fe400078e0212 */
[----:B------:R-:W4:Y:S02]  /*01a0*/  LDG.E.EL.64 R4, desc[UR4][R4.64] ;  /* 0x0000000404047981 */ /* 0x000f24000c2e1b00 */
[----:B01----:R-:W-:-:S05]  /*01b0*/  IMAD.WIDE R2, R0, 0x4, R2 ;  /* 0x0000000400027825 */ /* 0x003fca00078e0202 */
[----:B------:R-:W3:Y:S01]  /*01c0*/  LDG.E.64 R8, desc[UR4][R2.64] ;  /* 0x0000000402087981 */ /* 0x000ee2000c1e1b00 */
[----:B------:R-:W-:-:S04]  /*01d0*/  IMAD.WIDE R14, R14, 0x4, R16 ;  /* 0x000000040e0e7825 */ /* 0x000fc800078e0210 */
[----:B------:R-:W-:Y:S02]  /*01e0*/  IMAD.WIDE R16, R0, 0x4, R12 ;  /* 0x0000000400107825 */ /* 0x000fe400078e020c */
[----:B------:R4:W5:Y:S04]  /*01f0*/  LDG.E.EL.64 R12, desc[UR4][R18.64] ;  /* 0x00000004120c7981 */ /* 0x000968000c2e1b00 */
[----:B------:R-:W5:Y:S04]  /*0200*/  LDG.E.EL.64 R14, desc[UR4][R14.64] ;  /* 0x000000040e0e7981 */ /* 0x000f68000c2e1b00 */
[----:B------:R-:W4:Y:S01]  /*0210*/  LDG.E.64 R16, desc[UR4][R16.64] ;  /* 0x0000000410107981 */ /* 0x000f22000c1e1b00 */
[----:B--2---:R-:W-:Y:S01]  /*0220*/  FADD R6, R6, 9.9999997473787516356e-06 ;  /* 0x3727c5ac06067421 */ /* 0x004fe20000000000 */
[----:B------:R-:W-:-:S03]  /*0230*/  FADD R7, R7, 9.9999997473787516356e-06 ;  /* 0x3727c5ac07077421 */ /* 0x000fc60000000000 */
[----:B------:R-:W0:Y:S08]  /*0240*/  MUFU.SQRT R20, R6 ;  /* 0x0000000600147308 */ /* 0x000e300000002000 */
[----:B------:R-:W1:Y:S01]  /*0250*/  MUFU.SQRT R21, R7 ;  /* 0x0000000700157308 */ /* 0x000e620000002000 */
[C---:B0-----:R-:W-:Y:S02]  /*0260*/  FSETP.GT.AND P0, PT, R20.reuse, 8.50705917302346158658e+37, PT ;  /* 0x7e8000001400780b */ /* 0x041fe40003f04000 */
[----:B------:R-:W-:-:S02]  /*0270*/  FSETP.GEU.AND P2, PT, R20, 1.175494350822287508e-38, PT ;  /* 0x008000001400780b */ /* 0x000fc40003f4e000 */
[C---:B-1----:R-:W-:Y:S02]  /*0280*/  FSETP.GT.AND P1, PT, R21.reuse, 8.50705917302346158658e+37, PT ;  /* 0x7e8000001500780b */ /* 0x042fe40003f24000 */
[----:B------:R-:W-:-:S07]  /*0290*/  FSETP.GEU.AND P3, PT, R21, 1.175494350822287508e-38, PT ;  /* 0x008000001500780b */ /* 0x000fce0003f6e000 */
[----:B------:R-:W-:Y:S01]  /*02a0*/  @P0 FMUL R20, R20, 0.25 ;  /* 0x3e80000014140820 */ /* 0x000fe20000400000 */
[----:B------:R-:W-:-:S03]  /*02b0*/  HFMA2.MMA R6, -RZ, RZ, 1.625, 0 ;  /* 0x3e800000ff067435 */ /* 0x000fc600000001ff */
[----:B------:R-:W-:Y:S01]  /*02c0*/  @!P2 FMUL R20, R20, 16777216 ;  /* 0x4b8000001414a820 */ /* 0x000fe20000400000 */
[----:B------:R-:W-:-:S04]  /*02d0*/  @P1 FMUL R21, R21, 0.25 ;  /* 0x3e80000015151820 */ /* 0x000fc80000400000 */
[----:B------:R-:W-:Y:S01]  /*02e0*/  @!P3 FMUL R21, R21, 16777216 ;  /* 0x4b8000001515b820 */ /* 0x000fe20000400000 */
[----:B------:R-:W0:Y:S01]  /*02f0*/  MUFU.RCP R20, R20 ;  /* 0x0000001400147308 */ /* 0x000e220000001000 */
[----:B------:R-:W-:-:S07]  /*0300*/  FSEL R7, R6, 1, P0 ;  /* 0x3f80000006077808 */ /* 0x000fce0000000000 */
[----:B------:R-:W1:Y:S01]  /*0310*/  MUFU.RCP R21, R21 ;  /* 0x0000001500157308 */ /* 0x000e620000001000 */
[----:B------:R-:W-:Y:S01]  /*0320*/  FSEL R6, R6, 1, P1 ;  /* 0x3f80000006067808 */ /* 0x000fe20000800000 */
[----:B---3--:R-:W-:Y:S01]  /*0330*/  FADD R8, R8, R10 ;  /* 0x0000000a08087221 */ /* 0x008fe20000000000 */
[----:B------:R-:W-:Y:S01]  /*0340*/  @!P2 FMUL R7, R7, 16777216 ;  /* 0x4b8000000707a820 */ /* 0x000fe20000400000 */
[----:B------:R-:W-:Y:S02]  /*0350*/  FADD R9, R9, R11 ;  /* 0x0000000b09097221 */ /* 0x000fe40000000000 */
[----:B------:R-:W-:Y:S01]  /*0360*/  @!P3 FMUL R6, R6, 16777216 ;  /* 0x4b8000000606b820 */ /* 0x000fe20000400000 */
[----:B----4-:R-:W-:Y:S01]  /*0370*/  FADD R19, -R4, R8 ;  /* 0x0000000804137221 */ /* 0x010fe20000000100 */
[----:B0-----:R-:W-:Y:S01]  /*0380*/  FMUL R10, R20, R7 ;  /* 0x00000007140a7220 */ /* 0x001fe20000400000 */
[----:B------:R-:W-:Y:S01]  /*0390*/  FADD R4, -R5, R9 ;  /* 0x0000000905047221 */ /* 0x000fe20000000100 */
[----:B-1----:R-:W-:-:S02]  /*03a0*/  FMUL R11, R21, R6 ;  /* 0x00000006150b7220 */ /* 0x002fc40000400000 */
[----:B------:R-:W0:Y:S01]  /*03b0*/  LDC.64 R6, c[0x0][0x218] ;  /* 0x00008600ff067b82 */ /* 0x000e220000000a00 */
[----:B------:R-:W-:Y:S01]  /*03c0*/  FMUL R19, R10, R19 ;  /* 0x000000130a137220 */ /* 0x000fe20000400000 */
[----:B------:R-:W-:-:S03]  /*03d0*/  FMUL R4, R11, R4 ;  /* 0x000000040b047220 */ /* 0x000fc60000400000 */
[----:B-----5:R-:W-:Y:S01]  /*03e0*/  FFMA R19, R12, R19, R14 ;  /* 0x000000130c137223 */ /* 0x020fe2000000000e */
[----:B------:R-:W-:-:S04]  /*03f0*/  FFMA R10, R13, R4, R15 ;  /* 0x000000040d0a7223 */ /* 0x000fc8000000000f */
[----:B------:R-:W-:Y:S02]  /*0400*/  FSETP.GT.AND P1, PT, R19, -R16, PT ;  /* 0x800000101300720b */ /* 0x000fe40003f24000 */
[----:B------:R-:W-:Y:S02]  /*0410*/  FSETP.GT.AND P0, PT, R10, -R17, PT ;  /* 0x800000110a00720b */ /* 0x000fe40003f04000 */
[----:B------:R-:W-:Y:S02]  /*0420*/  SEL R5, RZ, 0x1, !P1 ;  /* 0x00000001ff057807 */ /* 0x000fe40004800000 */
[----:B------:R-:W-:Y:S01]  /*0430*/  SEL R12, RZ, 0x100, !P0 ;  /* 0x00000100ff0c7807 */ /* 0x000fe20004000000 */
[----:B------:R-:W-:Y:S01]  /*0440*/  FADD R16, R16, R19 ;  /* 0x0000001310107221 */ /* 0x000fe20000000000 */
[----:B------:R-:W-:Y:S01]  /*0450*/  IADD3 R4, P2, R0, UR6, RZ ;  /* 0x0000000600047c10 */ /* 0x000fe2000ff5e0ff */
[----:B------:R-:W-:Y:S01]  /*0460*/  FADD R17, R17, R10 ;  /* 0x0000000a11117221 */ /* 0x000fe20000000000 */
[----:B------:R-:W-:-:S02]  /*0470*/  IADD3 R11, R5, R12, RZ ;  /* 0x0000000c050b7210 */ /* 0x000fc40007ffe0ff */
[----:B------:R-:W-:Y:S01]  /*0480*/  LEA.HI.X.SX32 R5, R0, UR7, 0x1, P2 ;  /* 0x0000000700057c11 */ /* 0x000fe200090f0eff */
[----:B------:R-:W-:Y:S01]  /*0490*/  @!P1 FMUL R16, R16, 0.0099999997764825820923 ;  /* 0x3c23d70a10109820 */ /* 0x000fe20000400000 */
[----:B0-----:R-:W-:-:S04]  /*04a0*/  IMAD.WIDE R6, R0, 0x4, R6 ;  /* 0x0000000400067825 */ /* 0x001fc800078e0206 */
[----:B------:R-:W-:Y:S01]  /*04b0*/  @!P0 FMUL R17, R17, 0.0099999997764825820923 ;  /* 0x3c23d70a11118820 */ /* 0x000fe20000400000 */
[----:B------:R-:W-:Y:S04]  /*04c0*/  STG.E.64 desc[UR4][R2.64], R8 ;  /* 0x0000000802007986 */ /* 0x000fe8000c101b04 */
[----:B------:R-:W-:Y:S04]  /*04d0*/  STG.E.U16 desc[UR4][R4.64], R11 ;  /* 0x0000000b04007986 */ /* 0x000fe8000c101504 */
[----:B------:R-:W-:Y:S01]  /*04e0*/  STG.E.64 desc[UR4][R6.64], R16 ;  /* 0x0000001006007986 */ /* 0x000fe2000c101b04 */
[----:B------:R-:W-:Y:S05]  /*04f0*/  EXIT ;  /* 0x000000000000794d */ /* 0x000fea0003800000 */
.L_x_0:
[----:B------:R-:W-:-:S00]  /*0500*/  BRA `(.L_x_0) ;  /* 0xfffffffc00fc7947 */ /* 0x000fc0000383ffff */
[----:B------:R-:W-:-:S00]  /*0510*/  NOP ;  /* 0x0000000000007918 */ /* 0x000fc00000000000 */
        /* <DEDUP_REMOVED lines=14> */
.L_x_1:


//--------------------- .nv.global.init           --------------------------
	.section	.nv.global.init,"aw",@progbits
.nv.global.init:
	.type		_$_str,@object
	.size		_$_str,(_$_str_$_2 - _$_str)
_$_str:
        /*0000*/ 	.byte	0x5f, 0x5f, 0x43, 0x55, 0x44, 0x41, 0x5f, 0x46, 0x54, 0x5a, 0x00
	.type		_$_str_$_2,@object
	.size		_$_str_$_2,(.L_1 - _$_str_$_2)
_$_str_$_2:
        /*000b*/ 	.byte	0x5f, 0x5f, 0x43, 0x55, 0x44, 0x41, 0x5f, 0x50, 0x52, 0x45, 0x43, 0x5f, 0x53, 0x51, 0x52, 0x54
        /*001b*/ 	.byte	0x00
.L_1:


//--------------------- .nv.constant0.triton_poi_fused__native_batch_norm_legit_no_training_add_convolution_leaky_relu_13 --------------------------
	.section	.nv.constant0.triton_poi_fused__native_batch_norm_legit_no_training_add_convolution_leaky_relu_13,"a",@progbits
	.sectionflags	@""
	.align	4
.nv.constant0.triton_poi_fused__native_batch_norm_legit_no_training_add_convolution_leaky_relu_13:
	.zero		604
